//
// Generated by NVIDIA NVVM Compiler
//
// Compiler Build ID: CL-36424714
// Cuda compilation tools, release 13.0, V13.0.88
// Based on NVVM 20.0.0
//

.version 9.0
.target sm_100
.address_size 64

	// .globl	_Z7stencilifPfPKf

.visible .entry _Z7stencilifPfPKf(
	.param .u32 _Z7stencilifPfPKf_param_0,
	.param .f32 _Z7stencilifPfPKf_param_1,
	.param .u64 .ptr .align 1 _Z7stencilifPfPKf_param_2,
	.param .u64 .ptr .align 1 _Z7stencilifPfPKf_param_3
)
{
	.reg .pred 	%p<4>;
	.reg .b32 	%r<7>;
	.reg .b32 	%f<17>;
	.reg .b64 	%rd<9>;

	ld.param.u32 	%r2, [_Z7stencilifPfPKf_param_0];
	ld.param.f32 	%f9, [_Z7stencilifPfPKf_param_1];
	ld.param.u64 	%rd3, [_Z7stencilifPfPKf_param_2];
	ld.param.u64 	%rd4, [_Z7stencilifPfPKf_param_3];
	cvta.to.global.u64 	%rd1, %rd4;
	mov.u32 	%r3, %ntid.x;
	mov.u32 	%r4, %ctaid.x;
	mov.u32 	%r5, %tid.x;
	mad.lo.s32 	%r1, %r3, %r4, %r5;
	setp.ge.s32 	%p1, %r1, %r2;
	@%p1 bra 	$L__BB0_7;
	setp.ne.s32 	%p2, %r1, 0;
	mul.wide.s32 	%rd5, %r1, 4;
	add.s64 	%rd2, %rd1, %rd5;
	@%p2 bra 	$L__BB0_3;
	ld.global.f32 	%f15, [%rd1];
	ld.global.f32 	%f16, [%rd1+4];
	bra.uni 	$L__BB0_6;
$L__BB0_3:
	add.s32 	%r6, %r2, -1;
	setp.ne.s32 	%p3, %r1, %r6;
	@%p3 bra 	$L__BB0_5;
	ld.global.f32 	%f15, [%rd2+-4];
	ld.global.f32 	%f16, [%rd2];
	bra.uni 	$L__BB0_6;
$L__BB0_5:
	ld.global.f32 	%f15, [%rd2+-4];
	ld.global.f32 	%f16, [%rd2+4];
$L__BB0_6:
	ld.global.f32 	%f10, [%rd2];
	add.f32 	%f11, %f10, %f10;
	sub.f32 	%f12, %f11, %f16;
	sub.f32 	%f13, %f12, %f15;
	mul.f32 	%f14, %f9, %f13;
	cvta.to.global.u64 	%rd6, %rd3;
	add.s64 	%rd8, %rd6, %rd5;
	st.global.f32 	[%rd8], %f14;
$L__BB0_7:
	ret;

}


// ===== COMPILED SASS (sm_100) =====

	.target	sm_100

	.elftype	@"ET_EXEC"


//--------------------- .note.nv.tkinfo           --------------------------
	.section	.note.nv.tkinfo,"",@"SHT_NOTE"
	.sectionflags	@"SHF_NOTE_NV_TKINFO"
	.tkinfo
        /*0018*/ 	.word	0x00000002
        /*0030*/ 	.string	""
        /*0030*/ 	.string	"ptxas"
        /*0030*/ 	.string	"Cuda compilation tools, release 13.0, V13.0.88"
        /*0030*/ 	.string	"Build cuda_13.0.r13.0/compiler.36424714_0"
        /*0030*/ 	.string	"-arch sm_100 -m 64 "



//--------------------- .note.nv.cuinfo           --------------------------
	.section	.note.nv.cuinfo,"",@"SHT_NOTE"
	.sectionflags	@"SHF_NOTE_NV_CUINFO"
        /*0018*/ 	.short	0x0002
        /*001a*/ 	.short	0x0064
        /*001c*/ 	.short	0x0082
	.zero		2


//--------------------- .nv.info                  --------------------------
	.section	.nv.info,"",@"SHT_CUDA_INFO"
	.align	4


	//----- nvinfo : EIATTR_REGCOUNT
	.align		4
        /*0000*/ 	.byte	0x04, 0x2f
        /*0002*/ 	.short	(.L_1 - .L_0)
	.align		4
.L_0:
        /*0004*/ 	.word	index@(_Z7stencilifPfPKf)
        /*0008*/ 	.word	0x0000000c


	//----- nvinfo : EIATTR_FRAME_SIZE
	.align		4
.L_1:
        /*000c*/ 	.byte	0x04, 0x11
        /*000e*/ 	.short	(.L_3 - .L_2)
	.align		4
.L_2:
        /*0010*/ 	.word	index@(_Z7stencilifPfPKf)
        /*0014*/ 	.word	0x00000000


	//----- nvinfo : EIATTR_MIN_STACK_SIZE
	.align		4
.L_3:
        /*0018*/ 	.byte	0x04, 0x12
        /*001a*/ 	.short	(.L_5 - .L_4)
	.align		4
.L_4:
        /*001c*/ 	.word	index@(_Z7stencilifPfPKf)
        /*0020*/ 	.word	0x00000000
.L_5:


//--------------------- .nv.compat                --------------------------
	.section	.nv.compat,"",@"SHT_CUDA_COMPAT_INFO"
	.align	4
        /*0000*/ 	.byte	0x02, 0x09, 0x00, 0x00, 0x02, 0x02, 0x01, 0x00, 0x02, 0x05, 0x05, 0x00, 0x03, 0x07, 0x01, 0x01
        /*0010*/ 	.byte	0x02, 0x03, 0x00, 0x00, 0x02, 0x06, 0x01, 0x00, 0x04, 0x0b, 0x08, 0x00, 0x09, 0x00, 0x00, 0x00
        /*0020*/ 	.byte	0x00, 0x00, 0x00, 0x00


//--------------------- .nv.info._Z7stencilifPfPKf --------------------------
	.section	.nv.info._Z7stencilifPfPKf,"",@"SHT_CUDA_INFO"
	.sectionflags	@""
	.align	4


	//----- nvinfo : EIATTR_CUDA_API_VERSION
	.align		4
        /*0000*/ 	.byte	0x04, 0x37
        /*0002*/ 	.short	(.L_7 - .L_6)
.L_6:
        /*0004*/ 	.word	0x00000082


	//----- nvinfo : EIATTR_KPARAM_INFO
	.align		4
.L_7:
        /*0008*/ 	.byte	0x04, 0x17
        /*000a*/ 	.short	(.L_9 - .L_8)
.L_8:
        /*000c*/ 	.word	0x00000000
        /*0010*/ 	.short	0x0003
        /*0012*/ 	.short	0x0010
        /*0014*/ 	.byte	0x00, 0xf5, 0x21, 0x00


	//----- nvinfo : EIATTR_KPARAM_INFO
	.align		4
.L_9:
        /*0018*/ 	.byte	0x04, 0x17
        /*001a*/ 	.short	(.L_11 - .L_10)
.L_10:
        /*001c*/ 	.word	0x00000000
        /*0020*/ 	.short	0x0002
        /*0022*/ 	.short	0x0008
        /*0024*/ 	.byte	0x00, 0xf5, 0x21, 0x00


	//----- nvinfo : EIATTR_KPARAM_INFO
	.align		4
.L_11:
        /*0028*/ 	.byte	0x04, 0x17
        /*002a*/ 	.short	(.L_13 - .L_12)
.L_12:
        /*002c*/ 	.word	0x00000000
        /*0030*/ 	.short	0x0001
        /*0032*/ 	.short	0x0004
        /*0034*/ 	.byte	0x00, 0xf0, 0x11, 0x00


	//----- nvinfo : EIATTR_KPARAM_INFO
	.align		4
.L_13:
        /*0038*/ 	.byte	0x04, 0x17
        /*003a*/ 	.short	(.L_15 - .L_14)
.L_14:
        /*003c*/ 	.word	0x00000000
        /*0040*/ 	.short	0x0000
        /*0042*/ 	.short	0x0000
        /*0044*/ 	.byte	0x00, 0xf0, 0x11, 0x00


	//----- nvinfo : EIATTR_SPARSE_MMA_MASK
	.align		4
.L_15:
        /*0048*/ 	.byte	0x03, 0x50
        /*004a*/ 	.short	0x0000


	//----- nvinfo : EIATTR_MAXREG_COUNT
	.align		4
        /*004c*/ 	.byte	0x03, 0x1b
        /*004e*/ 	.short	0x00ff


	//----- nvinfo : EIATTR_MERCURY_ISA_VERSION
	.align		4
        /*0050*/ 	.byte	0x03, 0x5f
        /*0052*/ 	.short	0x0101


	//----- nvinfo : EIATTR_VRC_CTA_INIT_COUNT
	.align		4
        /*0054*/ 	.byte	0x02, 0x4a
	.zero		1
	.zero		1


	//----- nvinfo : EIATTR_EXIT_INSTR_OFFSETS
	.align		4
        /*0058*/ 	.byte	0x04, 0x1c
        /*005a*/ 	.short	(.L_17 - .L_16)


	//   ....[0]....
.L_16:
        /*005c*/ 	.word	0x00000070


	//   ....[1]....
        /*0060*/ 	.word	0x00000210


	//----- nvinfo : EIATTR_CRS_STACK_SIZE
	.align		4
.L_17:
        /*0064*/ 	.byte	0x04, 0x1e
        /*0066*/ 	.short	(.L_19 - .L_18)
.L_18:
        /*0068*/ 	.word	0x00000000


	//----- nvinfo : EIATTR_CBANK_PARAM_SIZE
	.align		4
.L_19:
        /*006c*/ 	.byte	0x03, 0x19
        /*006e*/ 	.short	0x0018


	//----- nvinfo : EIATTR_PARAM_CBANK
	.align		4
        /*0070*/ 	.byte	0x04, 0x0a
        /*0072*/ 	.short	(.L_21 - .L_20)
	.align		4
.L_20:
        /*0074*/ 	.word	index@(.nv.constant0._Z7stencilifPfPKf)
        /*0078*/ 	.short	0x0380
        /*007a*/ 	.short	0x0018


	//----- nvinfo : EIATTR_SW_WAR
	.align		4
.L_21:
        /*007c*/ 	.byte	0x04, 0x36
        /*007e*/ 	.short	(.L_23 - .L_22)
.L_22:
        /*0080*/ 	.word	0x00000008
.L_23:


//--------------------- .nv.callgraph             --------------------------
	.section	.nv.callgraph,"",@"SHT_CUDA_CALLGRAPH"
	.align	4
	.sectionentsize	8
	.align		4
        /*0000*/ 	.word	0x00000000
	.align		4
        /*0004*/ 	.word	0xffffffff
	.align		4
        /*0008*/ 	.word	0x00000000
	.align		4
        /*000c*/ 	.word	0xfffffffe
	.align		4
        /*0010*/ 	.word	0x00000000
	.align		4
        /*0014*/ 	.word	0xfffffffd
	.align		4
        /*0018*/ 	.word	0x00000000
	.align		4
        /*001c*/ 	.word	0xfffffffc


//--------------------- .text._Z7stencilifPfPKf   --------------------------
	.section	.text._Z7stencilifPfPKf,"ax",@progbits
	.align	128
        .global         _Z7stencilifPfPKf
        .type           _Z7stencilifPfPKf,@function
        .size           _Z7stencilifPfPKf,(.L_x_4 - _Z7stencilifPfPKf)
        .other          _Z7stencilifPfPKf,@"STO_CUDA_ENTRY STV_DEFAULT"
_Z7stencilifPfPKf:
.text._Z7stencilifPfPKf:
[----:B------:R-:W-:Y:S01]  /*0000*/  LDC R1, c[0x0][0x37c] ;  /* 0x0000df00ff017b82 */ /* 0x000fe20000000800 */
[----:B------:R-:W0:Y:S01]  /*0010*/  S2R R7, SR_CTAID.X ;  /* 0x0000000000077919 */ /* 0x000e220000002500 */
[----:B------:R-:W0:Y:S01]  /*0020*/  LDCU UR4, c[0x0][0x360] ;  /* 0x00006c00ff0477ac */ /* 0x000e220008000800 */
[----:B------:R-:W0:Y:S01]  /*0030*/  S2R R0, SR_TID.X ;  /* 0x0000000000007919 */ /* 0x000e220000002100 */
[----:B------:R-:W1:Y:S01]  /*0040*/  LDCU UR5, c[0x0][0x380] ;  /* 0x00007000ff0577ac */ /* 0x000e620008000800 */
[----:B0-----:R-:W-:-:S05]  /*0050*/  IMAD R7, R7, UR4, R0 ;  /* 0x0000000407077c24 */ /* 0x001fca000f8e0200 */
[----:B-1----:R-:W-:-:S13]  /*0060*/  ISETP.GE.AND P0, PT, R7, UR5, PT ;  /* 0x0000000507007c0c */ /* 0x002fda000bf06270 */
[----:B------:R-:W-:Y:S05]  /*0070*/  @P0 EXIT ;  /* 0x000000000000094d */ /* 0x000fea0003800000 */
[----:B------:R-:W0:Y:S01]  /*0080*/  LDC.64 R2, c[0x0][0x390] ;  /* 0x0000e400ff027b82 */ /* 0x000e220000000a00 */
[C---:B------:R-:W-:Y:S01]  /*0090*/  ISETP.NE.AND P0, PT, R7.reuse, RZ, PT ;  /* 0x000000ff0700720c */ /* 0x040fe20003f05270 */
[----:B------:R-:W1:Y:S01]  /*00a0*/  LDCU.64 UR6, c[0x0][0x358] ;  /* 0x00006b00ff0677ac */ /* 0x000e620008000a00 */
[----:B------:R-:W-:Y:S01]  /*00b0*/  BSSY.RECONVERGENT B0, `(.L_x_0) ;  /* 0x000000c000007945 */ /* 0x000fe20003800200 */
[----:B0-----:R-:W-:-:S10]  /*00c0*/  IMAD.WIDE R2, R7, 0x4, R2 ;  /* 0x0000000407027825 */ /* 0x001fd400078e0202 */
[----:B-1----:R-:W-:Y:S05]  /*00d0*/  @P0 BRA `(.L_x_1) ;  /* 0x0000000000100947 */ /* 0x002fea0003800000 */
[----:B------:R-:W0:Y:S02]  /*00e0*/  LDC.64 R4, c[0x0][0x390] ;  /* 0x0000e400ff047b82 */ /* 0x000e240000000a00 */
[----:B0-----:R0:W5:Y:S04]  /*00f0*/  LDG.E R0, desc[UR6][R4.64] ;  /* 0x0000000604007981 */ /* 0x001168000c1e1900 */
[----:B------:R0:W5:Y:S01]  /*0100*/  LDG.E R6, desc[UR6][R4.64+0x4] ;  /* 0x0000040604067981 */ /* 0x000162000c1e1900 */
[----:B------:R-:W-:Y:S05]  /*0110*/  BRA `(.L_x_2) ;  /* 0x0000000000147947 */ /* 0x000fea0003800000 */
.L_x_1:
[----:B------:R-:W-:Y:S01]  /*0120*/  UIADD3 UR4, UPT, UPT, UR5, -0x1, URZ ;  /* 0xffffffff05047890 */ /* 0x000fe2000fffe0ff */
[----:B------:R1:W5:Y:S05]  /*0130*/  LDG.E R0, desc[UR6][R2.64+-0x4] ;  /* 0xfffffc0602007981 */ /* 0x00036a000c1e1900 */
[----:B------:R-:W-:-:S13]  /*0140*/  ISETP.NE.AND P0, PT, R7, UR4, PT ;  /* 0x0000000407007c0c */ /* 0x000fda000bf05270 */
[----:B------:R1:W5:Y:S04]  /*0150*/  @!P0 LDG.E R6, desc[UR6][R2.64] ;  /* 0x0000000602068981 */ /* 0x000368000c1e1900 */
[----:B------:R1:W5:Y:S02]  /*0160*/  @P0 LDG.E R6, desc[UR6][R2.64+0x4] ;  /* 0x0000040602060981 */ /* 0x000364000c1e1900 */
.L_x_2:
[----:B------:R-:W-:Y:S05]  /*0170*/  BSYNC.RECONVERGENT B0 ;  /* 0x0000000000007941 */ /* 0x000fea0003800200 */
.L_x_0:
[----:B-1----:R-:W2:Y:S01]  /*0180*/  LDG.E R2, desc[UR6][R2.64] ;  /* 0x0000000602027981 */ /* 0x002ea2000c1e1900 */
[----:B0-----:R-:W0:Y:S01]  /*0190*/  LDC.64 R4, c[0x0][0x388] ;  /* 0x0000e200ff047b82 */ /* 0x001e220000000a00 */
[----:B------:R-:W1:Y:S01]  /*01a0*/  LDCU UR4, c[0x0][0x384] ;  /* 0x00007080ff0477ac */ /* 0x000e620008000800 */
[----:B0-----:R-:W-:-:S04]  /*01b0*/  IMAD.WIDE R4, R7, 0x4, R4 ;  /* 0x0000000407047825 */ /* 0x001fc800078e0204 */
[----:B--2---:R-:W-:-:S04]  /*01c0*/  FADD R9, R2, R2 ;  /* 0x0000000202097221 */ /* 0x004fc80000000000 */
[----:B-----5:R-:W-:-:S04]  /*01d0*/  FADD R9, R9, -R6 ;  /* 0x8000000609097221 */ /* 0x020fc80000000000 */
[----:B------:R-:W-:-:S04]  /*01e0*/  FADD R0, R9, -R0 ;  /* 0x8000000009007221 */ /* 0x000fc80000000000 */
[----:B-1----:R-:W-:-:S05]  /*01f0*/  FMUL R7, R0, UR4 ;  /* 0x0000000400077c20 */ /* 0x002fca0008400000 */
[----:B------:R-:W-:Y:S01]  /*0200*/  STG.E desc[UR6][R4.64], R7 ;  /* 0x0000000704007986 */ /* 0x000fe2000c101906 */
[----:B------:R-:W-:Y:S05]  /*0210*/  EXIT ;  /* 0x000000000000794d */ /* 0x000fea0003800000 */
.L_x_3:
[----:B------:R-:W-:-:S00]  /*0220*/  BRA `(.L_x_3) ;  /* 0xfffffffc00fc7947 */ /* 0x000fc0000383ffff */
[----:B------:R-:W-:-:S00]  /*0230*/  NOP ;  /* 0x0000000000007918 */ /* 0x000fc00000000000 */
        /* <DEDUP_REMOVED lines=12> */
.L_x_4:


//--------------------- .nv.shared.reserved.0     --------------------------
	.section	.nv.shared.reserved.0,"aw",@nobits
	.weak		__nv_reservedSMEM_offset_0_alias
	.size		__nv_reservedSMEM_offset_0_alias, 0, 64
	.other		__nv_reservedSMEM_offset_0_alias,@"STO_CUDA_RESERVED_SHARED STV_DEFAULT"
__nv_reservedSMEM_offset_0_alias:
	.zero		0
	.zero		64


//--------------------- .nv.constant0._Z7stencilifPfPKf --------------------------
	.section	.nv.constant0._Z7stencilifPfPKf,"a",@progbits
	.sectionflags	@""
	.align	4
.nv.constant0._Z7stencilifPfPKf:
	.zero		920


//--------------------- SYMBOLS --------------------------

	.type		.nv.reservedSmem.offset0,@object
	.size		.nv.reservedSmem.offset0,0x4
